	.headerflags	@"EF_CUDA_TEXMODE_UNIFIED EF_CUDA_64BIT_ADDRESS EF_CUDA_ACCELERATORS EF_CUDA_SM90 EF_CUDA_VIRTUAL_SM(EF_CUDA_SM90)"
	.elftype	@"ET_EXEC"


//--------------------- .nv.info                  --------------------------
	.section	.nv.info,"",@"SHT_CUDA_INFO"
	.align	4


	//----- nvinfo : EIATTR_REGCOUNT
	.align		4
        /*0000*/ 	.byte	0x04, 0x2f
        /*0002*/ 	.short	(.L_1 - .L_0)
	.align		4
.L_0:
        /*0004*/ 	.word	index@(triton_poi_fused_cat_17)
        /*0008*/ 	.word	0x00000020


	//----- nvinfo : EIATTR_MIN_STACK_SIZE
	.align		4
.L_1:
        /*000c*/ 	.byte	0x04, 0x12
        /*000e*/ 	.short	(.L_3 - .L_2)
	.align		4
.L_2:
        /*0010*/ 	.word	index@(triton_poi_fused_cat_17)
        /*0014*/ 	.word	0x00000000


	//----- nvinfo : EIATTR_FRAME_SIZE
	.align		4
.L_3:
        /*0018*/ 	.byte	0x04, 0x11
        /*001a*/ 	.short	(.L_5 - .L_4)
	.align		4
.L_4:
        /*001c*/ 	.word	index@(triton_poi_fused_cat_17)
        /*0020*/ 	.word	0x00000000


	//----- nvinfo : EIATTR_MIN_STACK_SIZE
	.align		4
.L_5:
        /*0024*/ 	.byte	0x04, 0x12
        /*0026*/ 	.short	(.L_7 - .L_6)
	.align		4
.L_6:
        /*0028*/ 	.word	index@(triton_poi_fused_cat_17)
        /*002c*/ 	.word	0x00000000
.L_7:


//--------------------- .nv.info.triton_poi_fused_cat_17 --------------------------
	.section	.nv.info.triton_poi_fused_cat_17,"",@"SHT_CUDA_INFO"
	.sectionflags	@""
	.align	4


	//----- nvinfo : EIATTR_CUDA_API_VERSION
	.align		4
        /*0000*/ 	.byte	0x04, 0x37
        /*0002*/ 	.short	(.L_9 - .L_8)
.L_8:
        /*0004*/ 	.word	0x0000007c


	//----- nvinfo : EIATTR_KPARAM_INFO
	.align		4
.L_9:
        /*0008*/ 	.byte	0x04, 0x17
        /*000a*/ 	.short	(.L_11 - .L_10)
.L_10:
        /*000c*/ 	.word	0x00000000
        /*0010*/ 	.short	0x0002
        /*0012*/ 	.short	0x0010
        /*0014*/ 	.byte	0x00, 0xf0, 0x11, 0x00


	//----- nvinfo : EIATTR_KPARAM_INFO
	.align		4
.L_11:
        /*0018*/ 	.byte	0x04, 0x17
        /*001a*/ 	.short	(.L_13 - .L_12)
.L_12:
        /*001c*/ 	.word	0x00000000
        /*0020*/ 	.short	0x0001
        /*0022*/ 	.short	0x0008
        /*0024*/ 	.byte	0x00, 0xf4, 0x21, 0x00


	//----- nvinfo : EIATTR_KPARAM_INFO
	.align		4
.L_13:
        /*0028*/ 	.byte	0x04, 0x17
        /*002a*/ 	.short	(.L_15 - .L_14)
.L_14:
        /*002c*/ 	.word	0x00000000
        /*0030*/ 	.short	0x0000
        /*0032*/ 	.short	0x0000
        /*0034*/ 	.byte	0x00, 0xf4, 0x21, 0x00


	//----- nvinfo : EIATTR_SPARSE_MMA_MASK
	.align		4
.L_15:
        /*0038*/ 	.byte	0x03, 0x50
        /*003a*/ 	.short	0x0000


	//----- nvinfo : EIATTR_MAXREG_COUNT
	.align		4
        /*003c*/ 	.byte	0x03, 0x1b
        /*003e*/ 	.short	0x00ff


	//----- nvinfo : EIATTR_EXIT_INSTR_OFFSETS
	.align		4
        /*0040*/ 	.byte	0x04, 0x1c
        /*0042*/ 	.short	(.L_17 - .L_16)


	//   ....[0]....
.L_16:
        /*0044*/ 	.word	0x00001100


	//----- nvinfo : EIATTR_REQNTID
	.align		4
.L_17:
        /*0048*/ 	.byte	0x04, 0x10
        /*004a*/ 	.short	(.L_19 - .L_18)
.L_18:
        /*004c*/ 	.word	0x00000080
        /*0050*/ 	.word	0x00000001
        /*0054*/ 	.word	0x00000001


	//----- nvinfo : EIATTR_CBANK_PARAM_SIZE
	.align		4
.L_19:
        /*0058*/ 	.byte	0x03, 0x19
        /*005a*/ 	.short	0x0014


	//----- nvinfo : EIATTR_PARAM_CBANK
	.align		4
        /*005c*/ 	.byte	0x04, 0x0a
        /*005e*/ 	.short	(.L_21 - .L_20)
	.align		4
.L_20:
        /*0060*/ 	.word	index@(.nv.constant0.triton_poi_fused_cat_17)
        /*0064*/ 	.short	0x0210
        /*0066*/ 	.short	0x0014


	//----- nvinfo : EIATTR_SW_WAR
	.align		4
.L_21:
        /*0068*/ 	.byte	0x04, 0x36
        /*006a*/ 	.short	(.L_23 - .L_22)
.L_22:
        /*006c*/ 	.word	0x00000008
.L_23:


//--------------------- .nv.callgraph             --------------------------
	.section	.nv.callgraph,"",@"SHT_CUDA_CALLGRAPH"
	.align	4
	.sectionentsize	8
	.align		4
        /*0000*/ 	.word	0x00000000
	.align		4
        /*0004*/ 	.word	0xffffffff
	.align		4
        /*0008*/ 	.word	0x00000000
	.align		4
        /*000c*/ 	.word	0xfffffffe
	.align		4
        /*0010*/ 	.word	0x00000000
	.align		4
        /*0014*/ 	.word	0xfffffffd
	.align		4
        /*0018*/ 	.word	0x00000000
	.align		4
        /*001c*/ 	.word	0xfffffffc


//--------------------- .text.triton_poi_fused_cat_17 --------------------------
	.section	.text.triton_poi_fused_cat_17,"ax",@progbits
	.align	128
        .global         triton_poi_fused_cat_17
        .type           triton_poi_fused_cat_17,@function
        .size           triton_poi_fused_cat_17,(.L_x_1 - triton_poi_fused_cat_17)
        .other          triton_poi_fused_cat_17,@"STO_CUDA_ENTRY STV_DEFAULT"
triton_poi_fused_cat_17:
.text.triton_poi_fused_cat_17:
[----:B------:R-:W-:Y:S01]  /*0000*/  LDC R1, c[0x0][0x28] ;  /* 0x00000a00ff017b82 */ /* 0x000fe20000000800 */
[----:B------:R-:W1:Y:S01]  /*0010*/  S2R R0, SR_TID.X ;  /* 0x0000000000007919 */ /* 0x000e620000002100 */
[----:B------:R-:W-:Y:S01]  /*0020*/  ULDC.64 UR6, c[0x0][0x210] ;  /* 0x0000840000067ab9 */ /* 0x000fe20000000a00 */
[----:B------:R-:W-:Y:S01]  /*0030*/  CS2R R12, SRZ ;  /* 0x00000000000c7805 */ /* 0x000fe2000001ff00 */
[----:B------:R-:W-:Y:S01]  /*0040*/  ULDC.64 UR4, c[0x0][0x208] ;  /* 0x0000820000047ab9 */ /* 0x000fe20000000a00 */
[----:B------:R-:W2:Y:S01]  /*0050*/  S2R R5, SR_CTAID.X ;  /* 0x0000000000057919 */ /* 0x000ea20000002500 */
[----:B-1----:R-:W-:-:S05]  /*0060*/  IMAD.SHL.U32 R0, R0, 0x4, RZ ;  /* 0x0000000400007824 */ /* 0x002fca00078e00ff */
[----:B------:R-:W-:-:S05]  /*0070*/  LOP3.LUT R0, R0, 0x1fc, RZ, 0xc0, !PT ;  /* 0x000001fc00007812 */ /* 0x000fca00078ec0ff */
[----:B--2---:R-:W-:-:S04]  /*0080*/  IMAD R5, R5, 0x400, R0 ;  /* 0x0000040005057824 */ /* 0x004fc800078e0200 */
[C---:B------:R-:W-:Y:S02]  /*0090*/  VIADD R9, R5.reuse, 0x1 ;  /* 0x0000000105097836 */ /* 0x040fe40000000000 */
[----:B------:R-:W-:-:S04]  /*00a0*/  IMAD.HI R2, R5, 0x2aaaaaab, RZ ;  /* 0x2aaaaaab05027827 */ /* 0x000fc800078e02ff */
[----:B------:R-:W-:Y:S01]  /*00b0*/  IMAD.HI R0, R9, 0x55555556, RZ ;  /* 0x5555555609007827 */ /* 0x000fe200078e02ff */
[----:B------:R-:W-:-:S03]  /*00c0*/  SHF.R.U32.HI R7, RZ, 0x1f, R2 ;  /* 0x0000001fff077819 */ /* 0x000fc60000011602 */
[----:B------:R-:W-:Y:S01]  /*00d0*/  VIADD R16, R5, 0x2 ;  /* 0x0000000205107836 */ /* 0x000fe20000000000 */
[----:B------:R-:W-:Y:S02]  /*00e0*/  LEA.HI R0, R0, R0, RZ, 0x1 ;  /* 0x0000000000007211 */ /* 0x000fe400078f08ff */
[----:B------:R-:W-:Y:S02]  /*00f0*/  LEA.HI R7, R2, R7, RZ, 0x13 ;  /* 0x0000000702077211 */ /* 0x000fe400078f98ff */
[----:B------:R-:W-:Y:S01]  /*0100*/  SHF.R.S32.HI R3, RZ, 0x1f, R0 ;  /* 0x0000001fff037819 */ /* 0x000fe20000011400 */
[----:B------:R-:W-:Y:S02]  /*0110*/  IMAD R9, R0, -0x3, R9 ;  /* 0xfffffffd00097824 */ /* 0x000fe400078e0209 */
[----:B------:R-:W-:Y:S01]  /*0120*/  IMAD.U32 R11, R7, 0x10000, RZ ;  /* 0x00010000070b7824 */ /* 0x000fe200078e00ff */
[----:B------:R-:W-:Y:S02]  /*0130*/  LEA.HI R3, R3, R0, RZ, 0xe ;  /* 0x0000000003037211 */ /* 0x000fe400078f70ff */
[----:B------:R-:W-:-:S02]  /*0140*/  ISETP.GT.AND P0, PT, R9, 0x1, PT ;  /* 0x000000010900780c */ /* 0x000fc40003f04270 */
[----:B------:R-:W-:Y:S02]  /*0150*/  LOP3.LUT R3, R3, 0xffffc000, RZ, 0xc0, !PT ;  /* 0xffffc00003037812 */ /* 0x000fe400078ec0ff */
[----:B------:R-:W-:Y:S02]  /*0160*/  SHF.R.S32.HI R15, RZ, 0x1f, R11 ;  /* 0x0000001fff0f7819 */ /* 0x000fe4000001140b */
[----:B------:R-:W-:Y:S01]  /*0170*/  ISETP.NE.AND P2, PT, R9, 0x1, PT ;  /* 0x000000010900780c */ /* 0x000fe20003f45270 */
[----:B------:R-:W-:Y:S02]  /*0180*/  IMAD.IADD R28, R0, 0x1, -R3 ;  /* 0x00000001001c7824 */ /* 0x000fe400078e0a03 */
[----:B------:R-:W-:-:S03]  /*0190*/  IMAD.HI R0, R16, 0x55555556, RZ ;  /* 0x5555555610007827 */ /* 0x000fc600078e02ff */
[----:B------:R-:W-:Y:S02]  /*01a0*/  IADD3 R3, P1, R28, R11, RZ ;  /* 0x0000000b1c037210 */ /* 0x000fe40007f3e0ff */
[----:B------:R-:W-:Y:S01]  /*01b0*/  LEA.HI R7, R0, R0, RZ, 0x1 ;  /* 0x0000000000077211 */ /* 0x000fe200078f08ff */
[----:B------:R-:W-:Y:S01]  /*01c0*/  IMAD.HI R0, R5, 0x55555556, RZ ;  /* 0x5555555605007827 */ /* 0x000fe200078e02ff */
[----:B------:R-:W-:Y:S02]  /*01d0*/  LEA.HI.X.SX32 R4, R28, R15, 0x1, P1 ;  /* 0x0000000f1c047211 */ /* 0x000fe400008f0eff */
[----:B------:R-:W-:Y:S02]  /*01e0*/  SHF.R.S32.HI R6, RZ, 0x1f, R7 ;  /* 0x0000001fff067819 */ /* 0x000fe40000011407 */
[----:B------:R-:W-:Y:S02]  /*01f0*/  LEA R2, P1, R3, UR6, 0x2 ;  /* 0x0000000603027c11 */ /* 0x000fe4000f8210ff */
[----:B------:R-:W-:-:S02]  /*0200*/  LEA.HI R6, R6, R7, RZ, 0xe ;  /* 0x0000000706067211 */ /* 0x000fc400078f70ff */
[----:B------:R-:W-:Y:S02]  /*0210*/  LEA.HI R0, R0, R0, RZ, 0x1 ;  /* 0x0000000000007211 */ /* 0x000fe400078f08ff */
[----:B------:R-:W-:Y:S01]  /*0220*/  LEA.HI.X R3, R3, UR7, R4, 0x2, P1 ;  /* 0x0000000703037c11 */ /* 0x000fe200088f1404 */
[----:B------:R-:W-:Y:S01]  /*0230*/  IMAD.MOV.U32 R4, RZ, RZ, RZ ;  /* 0x000000ffff047224 */ /* 0x000fe200078e00ff */
[----:B------:R-:W-:Y:S02]  /*0240*/  LOP3.LUT R6, R6, 0xffffc000, RZ, 0xc0, !PT ;  /* 0xffffc00006067812 */ /* 0x000fe400078ec0ff */
[----:B------:R-:W-:Y:S01]  /*0250*/  SHF.R.S32.HI R17, RZ, 0x1f, R0 ;  /* 0x0000001fff117819 */ /* 0x000fe20000011400 */
[----:B------:R-:W2:Y:S02]  /*0260*/  @!P2 LDG.E.EL R13, desc[UR4][R2.64+0x10000] ;  /* 0x01000004020da981 */ /* 0x000ea4000c2e1900 */
[----:B------:R-:W-:Y:S01]  /*0270*/  IMAD.IADD R8, R7, 0x1, -R6 ;  /* 0x0000000107087824 */ /* 0x000fe200078e0a06 */
[----:B------:R-:W-:Y:S01]  /*0280*/  LEA.HI R17, R17, R0, RZ, 0xe ;  /* 0x0000000011117211 */ /* 0x000fe200078f70ff */
[----:B------:R1:W3:Y:S01]  /*0290*/  @P0 LDG.E.EL R4, desc[UR4][R2.64+0x20000] ;  /* 0x0200000402040981 */ /* 0x0002e2000c2e1900 */
[----:B------:R-:W-:-:S02]  /*02a0*/  IMAD R16, R7, -0x3, R16 ;  /* 0xfffffffd07107824 */ /* 0x000fc400078e0210 */
[----:B------:R-:W-:Y:S01]  /*02b0*/  LOP3.LUT R17, R17, 0xffffc000, RZ, 0xc0, !PT ;  /* 0xffffc00011117812 */ /* 0x000fe200078ec0ff */
[----:B------:R-:W-:Y:S01]  /*02c0*/  IMAD R26, R0, -0x3, R5 ;  /* 0xfffffffd001a7824 */ /* 0x000fe200078e0205 */
[----:B------:R-:W-:Y:S01]  /*02d0*/  IADD3 R6, P1, R8, R11, RZ ;  /* 0x0000000b08067210 */ /* 0x000fe20007f3e0ff */
[----:B------:R-:W-:Y:S01]  /*02e0*/  IMAD.MOV.U32 R10, RZ, RZ, RZ ;  /* 0x000000ffff0a7224 */ /* 0x000fe200078e00ff */
[----:B------:R-:W-:Y:S01]  /*02f0*/  ISETP.NE.AND P6, PT, R16, 0x1, PT ;  /* 0x000000011000780c */ /* 0x000fe20003fc5270 */
[----:B------:R-:W-:Y:S01]  /*0300*/  IMAD.IADD R20, R0, 0x1, -R17 ;  /* 0x0000000100147824 */ /* 0x000fe200078e0a11 */
[----:B------:R-:W-:Y:S01]  /*0310*/  ISETP.GT.AND P3, PT, R16, 0x1, PT ;  /* 0x000000011000780c */ /* 0x000fe20003f64270 */
[----:B------:R-:W-:Y:S01]  /*0320*/  IMAD.MOV.U32 R21, RZ, RZ, RZ ;  /* 0x000000ffff157224 */ /* 0x000fe200078e00ff */
[----:B-1----:R-:W-:Y:S02]  /*0330*/  LEA.HI.X.SX32 R3, R8, R15, 0x1, P1 ;  /* 0x0000000f08037211 */ /* 0x002fe400008f0eff */
[----:B------:R-:W-:-:S02]  /*0340*/  LEA R2, P1, R6, UR6, 0x2 ;  /* 0x0000000606027c11 */ /* 0x000fc4000f8210ff */
[----:B------:R-:W-:Y:S02]  /*0350*/  ISETP.GT.AND P5, PT, R26, 0x1, PT ;  /* 0x000000011a00780c */ /* 0x000fe40003fa4270 */
[----:B------:R-:W-:Y:S02]  /*0360*/  LEA.HI.X R3, R6, UR7, R3, 0x2, P1 ;  /* 0x0000000706037c11 */ /* 0x000fe400088f1403 */
[----:B------:R-:W-:Y:S02]  /*0370*/  IADD3 R0, P1, R20, R11, RZ ;  /* 0x0000000b14007210 */ /* 0x000fe40007f3e0ff */
[----:B------:R-:W-:Y:S01]  /*0380*/  ISETP.NE.AND P4, PT, R26, 0x1, PT ;  /* 0x000000011a00780c */ /* 0x000fe20003f85270 */
[----:B------:R-:W4:Y:S01]  /*0390*/  @P3 LDG.E.EL R10, desc[UR4][R2.64+0x20000] ;  /* 0x02000004020a3981 */ /* 0x000f22000c2e1900 */
[----:B------:R-:W-:Y:S02]  /*03a0*/  LEA.HI.X.SX32 R7, R20, R15, 0x1, P1 ;  /* 0x0000000f14077211 */ /* 0x000fe400008f0eff */
[----:B------:R-:W-:-:S04]  /*03b0*/  LEA R6, P1, R0, UR6, 0x2 ;  /* 0x0000000600067c11 */ /* 0x000fc8000f8210ff */
[----:B------:R-:W-:Y:S01]  /*03c0*/  LEA.HI.X R7, R0, UR7, R7, 0x2, P1 ;  /* 0x0000000700077c11 */ /* 0x000fe200088f1407 */
[----:B------:R-:W-:-:S04]  /*03d0*/  IMAD.MOV.U32 R0, RZ, RZ, RZ ;  /* 0x000000ffff007224 */ /* 0x000fc800078e00ff */
[----:B------:R-:W5:Y:S04]  /*03e0*/  @P5 LDG.E.EL R21, desc[UR4][R6.64+0x20000] ;  /* 0x0200000406155981 */ /* 0x000f68000c2e1900 */
[----:B------:R-:W4:Y:S04]  /*03f0*/  @!P6 LDG.E.EL R0, desc[UR4][R2.64+0x10000] ;  /* 0x010000040200e981 */ /* 0x000f28000c2e1900 */
[----:B------:R1:W5:Y:S01]  /*0400*/  @!P4 LDG.E.EL R12, desc[UR4][R6.64+0x10000] ;  /* 0x01000004060cc981 */ /* 0x000362000c2e1900 */
[----:B------:R-:W-:-:S04]  /*0410*/  VIADD R17, R5, 0x3 ;  /* 0x0000000305117836 */ /* 0x000fc80000000000 */
[----:B------:R-:W-:-:S05]  /*0420*/  IMAD.HI R14, R17, 0x55555556, RZ ;  /* 0x55555556110e7827 */ /* 0x000fca00078e02ff */
[----:B------:R-:W-:Y:S01]  /*0430*/  LEA.HI R22, R14, R14, RZ, 0x1 ;  /* 0x0000000e0e167211 */ /* 0x000fe200078f08ff */
[----:B-1----:R-:W1:Y:S03]  /*0440*/  LDC.64 R6, c[0x0][0x210] ;  /* 0x00008400ff067b82 */ /* 0x002e660000000a00 */
[----:B------:R-:W-:-:S04]  /*0450*/  SHF.R.S32.HI R19, RZ, 0x1f, R22 ;  /* 0x0000001fff137819 */ /* 0x000fc80000011416 */
[----:B------:R-:W-:-:S04]  /*0460*/  LEA.HI R18, R19, R22, RZ, 0xe ;  /* 0x0000001613127211 */ /* 0x000fc800078f70ff */
[----:B------:R-:W-:Y:S01]  /*0470*/  LOP3.LUT R23, R18, 0xffffc000, RZ, 0xc0, !PT ;  /* 0xffffc00012177812 */ /* 0x000fe200078ec0ff */
[----:B------:R-:W-:-:S04]  /*0480*/  IMAD.MOV.U32 R19, RZ, RZ, 0x3ee66666 ;  /* 0x3ee66666ff137424 */ /* 0x000fc800078e00ff */
[----:B------:R-:W-:Y:S02]  /*0490*/  IMAD.IADD R18, R22, 0x1, -R23 ;  /* 0x0000000116127824 */ /* 0x000fe400078e0a17 */
[----:B------:R-:W-:-:S03]  /*04a0*/  IMAD.MOV.U32 R14, RZ, RZ, 0x3ee56042 ;  /* 0x3ee56042ff0e7424 */ /* 0x000fc600078e00ff */
[----:B------:R-:W-:Y:S01]  /*04b0*/  IADD3 R3, P1, R18, R11, RZ ;  /* 0x0000000b12037210 */ /* 0x000fe20007f3e0ff */
[----:B------:R-:W-:-:S04]  /*04c0*/  VIADD R24, R5, 0x200 ;  /* 0x0000020005187836 */ /* 0x000fc80000000000 */
[----:B------:R-:W-:-:S05]  /*04d0*/  IMAD.HI R27, R24, 0x55555556, RZ ;  /* 0x55555556181b7827 */ /* 0x000fca00078e02ff */
[----:B------:R-:W-:Y:S01]  /*04e0*/  LEA.HI R27, R27, R27, RZ, 0x1 ;  /* 0x0000001b1b1b7211 */ /* 0x000fe200078f08ff */
[----:B------:R-:W-:Y:S01]  /*04f0*/  IMAD.MOV.U32 R25, RZ, RZ, RZ ;  /* 0x000000ffff197224 */ /* 0x000fe200078e00ff */
[----:B--2---:R-:W-:Y:S02]  /*0500*/  SEL R13, R13, RZ, !P2 ;  /* 0x000000ff0d0d7207 */ /* 0x004fe40005000000 */
[----:B---3--:R-:W-:-:S03]  /*0510*/  SEL R2, R4, RZ, P0 ;  /* 0x000000ff04027207 */ /* 0x008fc60000000000 */
[----:B------:R-:W-:Y:S02]  /*0520*/  FFMA R13, R13, R14, -0.087999999523162841797 ;  /* 0xbdb439580d0d7423 */ /* 0x000fe4000000000e */
[----:B------:R-:W-:Y:S01]  /*0530*/  FFMA R2, R2, R19, -0.18799999356269836426 ;  /* 0xbe40831202027423 */ /* 0x000fe20000000013 */
[----:B------:R-:W-:-:S04]  /*0540*/  IMAD R4, R22, -0x3, R17 ;  /* 0xfffffffd16047824 */ /* 0x000fc800078e0211 */
[----:B------:R-:W-:Y:S02]  /*0550*/  @P2 FSEL R13, R2, RZ, P0 ;  /* 0x000000ff020d2208 */ /* 0x000fe40000000000 */
[----:B------:R-:W-:Y:S02]  /*0560*/  LEA.HI.X.SX32 R2, R18, R15, 0x1, P1 ;  /* 0x0000000f12027211 */ /* 0x000fe400008f0eff */
[----:B------:R-:W-:Y:S01]  /*0570*/  LEA R22, P1, R3, UR6, 0x2 ;  /* 0x0000000603167c11 */ /* 0x000fe2000f8210ff */
[----:B------:R-:W-:-:S03]  /*0580*/  IMAD.HI R15, R24, 0x2aaaaaab, RZ ;  /* 0x2aaaaaab180f7827 */ /* 0x000fc600078e02ff */
[----:B------:R-:W-:Y:S02]  /*0590*/  LEA.HI.X R23, R3, UR7, R2, 0x2, P1 ;  /* 0x0000000703177c11 */ /* 0x000fe400088f1402 */
[----:B------:R-:W-:Y:S01]  /*05a0*/  ISETP.GE.AND P1, PT, R9, 0x1, PT ;  /* 0x000000010900780c */ /* 0x000fe20003f26270 */
[----:B------:R-:W-:Y:S01]  /*05b0*/  IMAD.IADD R3, R28, 0x1, R11 ;  /* 0x000000011c037824 */ /* 0x000fe200078e020b */
[C---:B------:R-:W-:Y:S02]  /*05c0*/  ISETP.NE.AND P0, PT, R4.reuse, 0x1, PT ;  /* 0x000000010400780c */ /* 0x040fe40003f05270 */
[----:B------:R-:W-:Y:S01]  /*05d0*/  ISETP.GT.AND P2, PT, R4, 0x1, PT ;  /* 0x000000010400780c */ /* 0x000fe20003f44270 */
[----:B------:R-:W-:Y:S01]  /*05e0*/  IMAD.MOV.U32 R9, RZ, RZ, RZ ;  /* 0x000000ffff097224 */ /* 0x000fe200078e00ff */
[----:B------:R-:W-:Y:S01]  /*05f0*/  SHF.R.S32.HI R28, RZ, 0x1f, R27 ;  /* 0x0000001fff1c7819 */ /* 0x000fe2000001141b */
[----:B-1----:R-:W-:Y:S01]  /*0600*/  IMAD.WIDE R2, R3, 0x4, R6 ;  /* 0x0000000403027825 */ /* 0x002fe200078e0206 */
[----:B------:R-:W-:-:S02]  /*0610*/  SHF.R.U32.HI R29, RZ, 0x1f, R15 ;  /* 0x0000001fff1d7819 */ /* 0x000fc4000001160f */
[----:B------:R-:W-:Y:S01]  /*0620*/  LEA.HI R28, R28, R27, RZ, 0xe ;  /* 0x0000001b1c1c7211 */ /* 0x000fe200078f70ff */
[----:B------:R-:W-:Y:S01]  /*0630*/  IMAD.MOV.U32 R17, RZ, RZ, RZ ;  /* 0x000000ffff117224 */ /* 0x000fe200078e00ff */
[----:B------:R-:W-:Y:S01]  /*0640*/  LEA.HI R15, R15, R29, RZ, 0x13 ;  /* 0x0000001d0f0f7211 */ /* 0x000fe200078f98ff */
[----:B------:R5:W2:Y:S01]  /*0650*/  @!P1 LDG.E.EL R9, desc[UR4][R2.64] ;  /* 0x0000000402099981 */ /* 0x000aa2000c2e1900 */
[----:B------:R-:W-:-:S03]  /*0660*/  LOP3.LUT R28, R28, 0xffffc000, RZ, 0xc0, !PT ;  /* 0xffffc0001c1c7812 */ /* 0x000fc600078ec0ff */
[----:B------:R-:W3:Y:S01]  /*0670*/  @!P0 LDG.E.EL R17, desc[UR4][R22.64+0x10000] ;  /* 0x0100000416118981 */ /* 0x000ee2000c2e1900 */
[----:B----4-:R-:W-:Y:S02]  /*0680*/  SEL R29, R0, RZ, !P6 ;  /* 0x000000ff001d7207 */ /* 0x010fe40007000000 */
[----:B------:R-:W-:Y:S01]  /*0690*/  SEL R0, R10, RZ, P3 ;  /* 0x000000ff0a007207 */ /* 0x000fe20001800000 */
[----:B------:R1:W4:Y:S01]  /*06a0*/  @P2 LDG.E.EL R25, desc[UR4][R22.64+0x20000] ;  /* 0x0200000416192981 */ /* 0x000322000c2e1900 */
[----:B-----5:R-:W-:Y:S01]  /*06b0*/  SEL R2, R21, RZ, P5 ;  /* 0x000000ff15027207 */ /* 0x020fe20002800000 */
[----:B------:R-:W-:Y:S02]  /*06c0*/  IMAD.U32 R15, R15, 0x10000, RZ ;  /* 0x000100000f0f7824 */ /* 0x000fe400078e00ff */
[-C--:B------:R-:W-:Y:S01]  /*06d0*/  FFMA R3, R0, R19.reuse, -0.18799999356269836426 ;  /* 0xbe40831200037423 */ /* 0x080fe20000000013 */
[C---:B------:R-:W-:Y:S02]  /*06e0*/  IMAD R24, R27.reuse, -0x3, R24 ;  /* 0xfffffffd1b187824 */ /* 0x040fe400078e0218 */
[----:B------:R-:W-:Y:S01]  /*06f0*/  FFMA R2, R2, R19, -0.18799999356269836426 ;  /* 0xbe40831202027423 */ /* 0x000fe20000000013 */
[----:B-1----:R-:W-:Y:S01]  /*0700*/  SEL R23, R12, RZ, !P4 ;  /* 0x000000ff0c177207 */ /* 0x002fe20006000000 */
[----:B------:R-:W-:-:S02]  /*0710*/  IMAD.IADD R12, R27, 0x1, -R28 ;  /* 0x000000011b0c7824 */ /* 0x000fc400078e0a1c */
[-C--:B------:R-:W-:Y:S01]  /*0720*/  FFMA R10, R29, R14.reuse, -0.087999999523162841797 ;  /* 0xbdb439581d0a7423 */ /* 0x080fe2000000000e */
[----:B------:R-:W-:Y:S01]  /*0730*/  @P6 FSEL R10, R3, RZ, P3 ;  /* 0x000000ff030a6208 */ /* 0x000fe20001800000 */
[----:B------:R-:W-:Y:S01]  /*0740*/  FFMA R0, R23, R14, -0.087999999523162841797 ;  /* 0xbdb4395817007423 */ /* 0x000fe2000000000e */
[----:B------:R-:W-:Y:S02]  /*0750*/  SHF.R.S32.HI R21, RZ, 0x1f, R15 ;  /* 0x0000001fff157819 */ /* 0x000fe4000001140f */
[----:B------:R-:W-:Y:S02]  /*0760*/  IADD3 R3, P3, R12, R15, RZ ;  /* 0x0000000f0c037210 */ /* 0x000fe40007f7e0ff */
[----:B------:R-:W-:Y:S02]  /*0770*/  @P4 FSEL R0, R2, RZ, P5 ;  /* 0x000000ff02004208 */ /* 0x000fe40002800000 */
[----:B------:R-:W-:Y:S02]  /*0780*/  ISETP.GT.AND P5, PT, R24, 0x1, PT ;  /* 0x000000011800780c */ /* 0x000fe40003fa4270 */
[----:B------:R-:W-:-:S02]  /*0790*/  LEA.HI.X.SX32 R22, R12, R21, 0x1, P3 ;  /* 0x000000150c167211 */ /* 0x000fc400018f0eff */
[----:B------:R-:W-:Y:S02]  /*07a0*/  ISETP.NE.AND P4, PT, R24, 0x1, PT ;  /* 0x000000011800780c */ /* 0x000fe40003f85270 */
[----:B------:R-:W-:Y:S01]  /*07b0*/  LEA R2, P3, R3, UR6, 0x2 ;  /* 0x0000000603027c11 */ /* 0x000fe2000f8610ff */
[----:B------:R-:W-:-:S03]  /*07c0*/  IMAD.MOV.U32 R28, RZ, RZ, RZ ;  /* 0x000000ffff1c7224 */ /* 0x000fc600078e00ff */
[----:B------:R-:W-:Y:S01]  /*07d0*/  LEA.HI.X R3, R3, UR7, R22, 0x2, P3 ;  /* 0x0000000703037c11 */ /* 0x000fe200098f1416 */
[----:B------:R-:W-:-:S04]  /*07e0*/  IMAD.MOV.U32 R27, RZ, RZ, RZ ;  /* 0x000000ffff1b7224 */ /* 0x000fc800078e00ff */
[----:B------:R-:W5:Y:S04]  /*07f0*/  @P5 LDG.E.EL R28, desc[UR4][R2.64+0x20000] ;  /* 0x02000004021c5981 */ /* 0x000f68000c2e1900 */
[----:B------:R4:W2:Y:S01]  /*0800*/  @!P4 LDG.E.EL R27, desc[UR4][R2.64+0x10000] ;  /* 0x01000004021bc981 */ /* 0x0008a2000c2e1900 */
[----:B------:R-:W-:-:S04]  /*0810*/  VIADD R23, R5, 0x201 ;  /* 0x0000020105177836 */ /* 0x000fc80000000000 */
[----:B------:R-:W-:-:S05]  /*0820*/  IMAD.HI R22, R23, 0x55555556, RZ ;  /* 0x5555555617167827 */ /* 0x000fca00078e02ff */
[----:B------:R-:W-:-:S04]  /*0830*/  LEA.HI R22, R22, R22, RZ, 0x1 ;  /* 0x0000001616167211 */ /* 0x000fc800078f08ff */
[----:B------:R-:W-:-:S04]  /*0840*/  SHF.R.S32.HI R29, RZ, 0x1f, R22 ;  /* 0x0000001fff1d7819 */ /* 0x000fc80000011416 */
[----:B------:R-:W-:-:S04]  /*0850*/  LEA.HI R29, R29, R22, RZ, 0xe ;  /* 0x000000161d1d7211 */ /* 0x000fc800078f70ff */
[----:B------:R-:W-:Y:S01]  /*0860*/  LOP3.LUT R29, R29, 0xffffc000, RZ, 0xc0, !PT ;  /* 0xffffc0001d1d7812 */ /* 0x000fe200078ec0ff */
[----:B------:R-:W-:-:S04]  /*0870*/  IMAD R23, R22, -0x3, R23 ;  /* 0xfffffffd16177824 */ /* 0x000fc800078e0217 */
[----:B------:R-:W-:Y:S01]  /*0880*/  IMAD.IADD R22, R22, 0x1, -R29 ;  /* 0x0000000116167824 */ /* 0x000fe200078e0a1d */
[----:B------:R-:W-:Y:S02]  /*0890*/  ISETP.GE.AND P6, PT, R26, 0x1, PT ;  /* 0x000000011a00780c */ /* 0x000fe40003fc6270 */
[----:B------:R-:W-:Y:S02]  /*08a0*/  ISETP.GE.AND P3, PT, R16, 0x1, PT ;  /* 0x000000011000780c */ /* 0x000fe40003f66270 */
[----:B---3--:R-:W-:Y:S02]  /*08b0*/  SEL R17, R17, RZ, !P0 ;  /* 0x000000ff11117207 */ /* 0x008fe40004000000 */
[----:B----4-:R-:W-:-:S03]  /*08c0*/  SEL R2, R25, RZ, P2 ;  /* 0x000000ff19027207 */ /* 0x010fc60001000000 */
[----:B------:R-:W-:Y:S02]  /*08d0*/  FFMA R3, R17, R14, -0.087999999523162841797 ;  /* 0xbdb4395811037423 */ /* 0x000fe4000000000e */
[----:B------:R-:W-:-:S05]  /*08e0*/  FFMA R17, R2, R19, -0.18799999356269836426 ;  /* 0xbe40831202117423 */ /* 0x000fca0000000013 */
[----:B------:R-:W-:Y:S02]  /*08f0*/  @P0 FSEL R3, R17, RZ, P2 ;  /* 0x000000ff11030208 */ /* 0x000fe40001000000 */
[----:B------:R-:W-:-:S04]  /*0900*/  IADD3 R17, P0, R22, R15, RZ ;  /* 0x0000000f16117210 */ /* 0x000fc80007f1e0ff */
[----:B------:R-:W-:Y:S02]  /*0910*/  LEA.HI.X.SX32 R26, R22, R21, 0x1, P0 ;  /* 0x00000015161a7211 */ /* 0x000fe400000f0eff */
[----:B------:R-:W-:Y:S02]  /*0920*/  LEA R16, P0, R17, UR6, 0x2 ;  /* 0x0000000611107c11 */ /* 0x000fe4000f8010ff */
[----:B------:R-:W-:Y:S02]  /*0930*/  ISETP.NE.AND P2, PT, R23, 0x1, PT ;  /* 0x000000011700780c */ /* 0x000fe40003f45270 */
[----:B-----5:R-:W-:Y:S02]  /*0940*/  SEL R28, R28, RZ, P5 ;  /* 0x000000ff1c1c7207 */ /* 0x020fe40002800000 */
[----:B--2---:R-:W-:-:S03]  /*0950*/  SEL R27, R27, RZ, !P4 ;  /* 0x000000ff1b1b7207 */ /* 0x004fc60006000000 */
[----:B------:R-:W-:Y:S02]  /*0960*/  FFMA R25, R28, R19, -0.18799999356269836426 ;  /* 0xbe4083121c197423 */ /* 0x000fe40000000013 */
[----:B------:R-:W-:-:S03]  /*0970*/  FFMA R2, R27, R14, -0.087999999523162841797 ;  /* 0xbdb439581b027423 */ /* 0x000fc6000000000e */
[----:B------:R-:W-:Y:S02]  /*0980*/  @P4 FSEL R2, R25, RZ, P5 ;  /* 0x000000ff19024208 */ /* 0x000fe40002800000 */
[----:B------:R-:W-:Y:S02]  /*0990*/  ISETP.GT.AND P4, PT, R23, 0x1, PT ;  /* 0x000000011700780c */ /* 0x000fe40003f84270 */
[----:B------:R-:W-:Y:S01]  /*09a0*/  LEA.HI.X R17, R17, UR7, R26, 0x2, P0 ;  /* 0x0000000711117c11 */ /* 0x000fe200080f141a */
[----:B------:R-:W-:Y:S02]  /*09b0*/  IMAD.MOV.U32 R26, RZ, RZ, RZ ;  /* 0x000000ffff1a7224 */ /* 0x000fe400078e00ff */
[----:B------:R-:W-:-:S06]  /*09c0*/  IMAD.MOV.U32 R25, RZ, RZ, RZ ;  /* 0x000000ffff197224 */ /* 0x000fcc00078e00ff */
[----:B------:R-:W2:Y:S04]  /*09d0*/  @!P2 LDG.E.EL R25, desc[UR4][R16.64+0x10000] ;  /* 0x010000041019a981 */ /* 0x000ea8000c2e1900 */
[----:B------:R-:W3:Y:S01]  /*09e0*/  @P4 LDG.E.EL R26, desc[UR4][R16.64+0x20000] ;  /* 0x02000004101a4981 */ /* 0x000ee2000c2e1900 */
[----:B------:R-:W-:-:S04]  /*09f0*/  VIADD R27, R5, 0x202 ;  /* 0x00000202051b7836 */ /* 0x000fc80000000000 */
[----:B------:R-:W-:-:S05]  /*0a00*/  IMAD.HI R28, R27, 0x55555556, RZ ;  /* 0x555555561b1c7827 */ /* 0x000fca00078e02ff */
[----:B------:R-:W-:-:S04]  /*0a10*/  LEA.HI R28, R28, R28, RZ, 0x1 ;  /* 0x0000001c1c1c7211 */ /* 0x000fc800078f08ff */
[----:B------:R-:W-:-:S04]  /*0a20*/  SHF.R.S32.HI R29, RZ, 0x1f, R28 ;  /* 0x0000001fff1d7819 */ /* 0x000fc8000001141c */
[----:B------:R-:W-:-:S04]  /*0a30*/  LEA.HI R29, R29, R28, RZ, 0xe ;  /* 0x0000001c1d1d7211 */ /* 0x000fc800078f70ff */
[----:B------:R-:W-:Y:S02]  /*0a40*/  LOP3.LUT R29, R29, 0xffffc000, RZ, 0xc0, !PT ;  /* 0xffffc0001d1d7812 */ /* 0x000fe400078ec0ff */
[----:B------:R-:W-:Y:S02]  /*0a50*/  ISETP.GE.AND P0, PT, R4, 0x1, PT ;  /* 0x000000010400780c */ /* 0x000fe40003f06270 */
[----:B--2---:R-:W-:Y:S02]  /*0a60*/  SEL R25, R25, RZ, !P2 ;  /* 0x000000ff19197207 */ /* 0x004fe40005000000 */
[----:B---3--:R-:W-:-:S03]  /*0a70*/  SEL R26, R26, RZ, P4 ;  /* 0x000000ff1a1a7207 */ /* 0x008fc60002000000 */
[----:B------:R-:W-:Y:S02]  /*0a80*/  FFMA R4, R25, R14, -0.087999999523162841797 ;  /* 0xbdb4395819047423 */ /* 0x000fe4000000000e */
[----:B------:R-:W-:Y:S01]  /*0a90*/  FFMA R16, R26, R19, -0.18799999356269836426 ;  /* 0xbe4083121a107423 */ /* 0x000fe20000000013 */
[----:B------:R-:W-:-:S04]  /*0aa0*/  IMAD.IADD R26, R28, 0x1, -R29 ;  /* 0x000000011c1a7824 */ /* 0x000fc800078e0a1d */
[----:B------:R-:W-:Y:S02]  /*0ab0*/  @P2 FSEL R4, R16, RZ, P4 ;  /* 0x000000ff10042208 */ /* 0x000fe40002000000 */
[----:B------:R-:W-:Y:S02]  /*0ac0*/  IADD3 R17, P4, R26, R15, RZ ;  /* 0x0000000f1a117210 */ /* 0x000fe40007f9e0ff */
[----:B------:R-:W-:Y:S01]  /*0ad0*/  ISETP.GE.AND P2, PT, R24, 0x1, PT ;  /* 0x000000011800780c */ /* 0x000fe20003f46270 */
[----:B------:R-:W-:Y:S01]  /*0ae0*/  IMAD R25, R28, -0x3, R27 ;  /* 0xfffffffd1c197824 */ /* 0x000fe200078e021b */
[----:B------:R-:W-:Y:S02]  /*0af0*/  LEA.HI.X.SX32 R24, R26, R21, 0x1, P4 ;  /* 0x000000151a187211 */ /* 0x000fe400020f0eff */
[----:B------:R-:W-:-:S04]  /*0b00*/  LEA R16, P4, R17, UR6, 0x2 ;  /* 0x0000000611107c11 */ /* 0x000fc8000f8810ff */
[----:B------:R-:W-:Y:S02]  /*0b10*/  LEA.HI.X R17, R17, UR7, R24, 0x2, P4 ;  /* 0x0000000711117c11 */ /* 0x000fe4000a0f1418 */
[C---:B------:R-:W-:Y:S02]  /*0b20*/  ISETP.GT.AND P4, PT, R25.reuse, 0x1, PT ;  /* 0x000000011900780c */ /* 0x040fe40003f84270 */
[----:B------:R-:W-:Y:S01]  /*0b30*/  ISETP.NE.AND P5, PT, R25, 0x1, PT ;  /* 0x000000011900780c */ /* 0x000fe20003fa5270 */
[----:B------:R-:W-:Y:S02]  /*0b40*/  IMAD.MOV.U32 R27, RZ, RZ, RZ ;  /* 0x000000ffff1b7224 */ /* 0x000fe400078e00ff */
[----:B------:R-:W-:-:S08]  /*0b50*/  IMAD.MOV.U32 R24, RZ, RZ, RZ ;  /* 0x000000ffff187224 */ /* 0x000fd000078e00ff */
[----:B------:R-:W2:Y:S04]  /*0b60*/  @P4 LDG.E.EL R27, desc[UR4][R16.64+0x20000] ;  /* 0x02000004101b4981 */ /* 0x000ea8000c2e1900 */
[----:B------:R-:W3:Y:S01]  /*0b70*/  @!P5 LDG.E.EL R24, desc[UR4][R16.64+0x10000] ;  /* 0x010000041018d981 */ /* 0x000ee2000c2e1900 */
[----:B--2---:R-:W-:Y:S01]  /*0b80*/  SEL R28, R27, RZ, P4 ;  /* 0x000000ff1b1c7207 */ /* 0x004fe20002000000 */
[----:B------:R-:W-:Y:S01]  /*0b90*/  VIADD R27, R5, 0x203 ;  /* 0x00000203051b7836 */ /* 0x000fe20000000000 */
[----:B---3--:R-:W-:-:S03]  /*0ba0*/  SEL R29, R24, RZ, !P5 ;  /* 0x000000ff181d7207 */ /* 0x008fc60006800000 */
[----:B------:R-:W-:Y:S02]  /*0bb0*/  FFMA R28, R28, R19, -0.18799999356269836426 ;  /* 0xbe4083121c1c7423 */ /* 0x000fe40000000013 */
[----:B------:R-:W-:-:S03]  /*0bc0*/  FFMA R24, R29, R14, -0.087999999523162841797 ;  /* 0xbdb439581d187423 */ /* 0x000fc6000000000e */
[----:B------:R-:W-:Y:S01]  /*0bd0*/  @P5 FSEL R24, R28, RZ, P4 ;  /* 0x000000ff1c185208 */ /* 0x000fe20002000000 */
[----:B------:R-:W-:-:S05]  /*0be0*/  IMAD.HI R28, R27, 0x55555556, RZ ;  /* 0x555555561b1c7827 */ /* 0x000fca00078e02ff */
[----:B------:R-:W-:-:S04]  /*0bf0*/  LEA.HI R28, R28, R28, RZ, 0x1 ;  /* 0x0000001c1c1c7211 */ /* 0x000fc800078f08ff */
[----:B------:R-:W-:-:S04]  /*0c00*/  SHF.R.S32.HI R29, RZ, 0x1f, R28 ;  /* 0x0000001fff1d7819 */ /* 0x000fc8000001141c */
[----:B------:R-:W-:-:S04]  /*0c10*/  LEA.HI R29, R29, R28, RZ, 0xe ;  /* 0x0000001c1d1d7211 */ /* 0x000fc800078f70ff */
[----:B------:R-:W-:Y:S01]  /*0c20*/  LOP3.LUT R29, R29, 0xffffc000, RZ, 0xc0, !PT ;  /* 0xffffc0001d1d7812 */ /* 0x000fe200078ec0ff */
[----:B------:R-:W-:-:S04]  /*0c30*/  IMAD R27, R28, -0x3, R27 ;  /* 0xfffffffd1c1b7824 */ /* 0x000fc800078e021b */
[----:B------:R-:W-:Y:S01]  /*0c40*/  IMAD.IADD R28, R28, 0x1, -R29 ;  /* 0x000000011c1c7824 */ /* 0x000fe200078e0a1d */
[----:B------:R-:W-:-:S04]  /*0c50*/  ISETP.NE.AND P5, PT, R27, 0x1, PT ;  /* 0x000000011b00780c */ /* 0x000fc80003fa5270 */
[----:B------:R-:W-:-:S04]  /*0c60*/  IADD3 R17, P4, R28, R15, RZ ;  /* 0x0000000f1c117210 */ /* 0x000fc80007f9e0ff */
[----:B------:R-:W-:Y:S02]  /*0c70*/  LEA.HI.X.SX32 R21, R28, R21, 0x1, P4 ;  /* 0x000000151c157211 */ /* 0x000fe400020f0eff */
[----:B------:R-:W-:-:S04]  /*0c80*/  LEA R16, P4, R17, UR6, 0x2 ;  /* 0x0000000611107c11 */ /* 0x000fc8000f8810ff */
[----:B------:R-:W-:Y:S01]  /*0c90*/  LEA.HI.X R17, R17, UR7, R21, 0x2, P4 ;  /* 0x0000000711117c11 */ /* 0x000fe2000a0f1415 */
[----:B------:R-:W-:-:S06]  /*0ca0*/  IMAD.MOV.U32 R21, RZ, RZ, RZ ;  /* 0x000000ffff157224 */ /* 0x000fcc00078e00ff */
[----:B------:R-:W2:Y:S01]  /*0cb0*/  @!P5 LDG.E.EL R21, desc[UR4][R16.64+0x10000] ;  /* 0x010000041015d981 */ /* 0x000ea2000c2e1900 */
[----:B------:R-:W-:Y:S02]  /*0cc0*/  ISETP.GT.AND P4, PT, R27, 0x1, PT ;  /* 0x000000011b00780c */ /* 0x000fe40003f84270 */
[----:B--2---:R-:W-:-:S05]  /*0cd0*/  SEL R21, R21, RZ, !P5 ;  /* 0x000000ff15157207 */ /* 0x004fca0006800000 */
[----:B------:R-:W-:Y:S01]  /*0ce0*/  FFMA R14, R21, R14, -0.087999999523162841797 ;  /* 0xbdb43958150e7423 */ /* 0x000fe2000000000e */
[----:B------:R-:W-:-:S06]  /*0cf0*/  IMAD.MOV.U32 R21, RZ, RZ, RZ ;  /* 0x000000ffff157224 */ /* 0x000fcc00078e00ff */
[----:B------:R1:W2:Y:S01]  /*0d00*/  @P4 LDG.E.EL R21, desc[UR4][R16.64+0x20000] ;  /* 0x0200000410154981 */ /* 0x0002a2000c2e1900 */
[----:B------:R-:W-:Y:S01]  /*0d10*/  IMAD.IADD R29, R20, 0x1, R11 ;  /* 0x00000001141d7824 */ /* 0x000fe200078e020b */
[----:B------:R-:W-:-:S03]  /*0d20*/  SEL R9, R9, RZ, !P1 ;  /* 0x000000ff09097207 */ /* 0x000fc60004800000 */
[----:B-1----:R-:W-:-:S04]  /*0d30*/  IMAD.WIDE R16, R29, 0x4, R6 ;  /* 0x000000041d107825 */ /* 0x002fc800078e0206 */
[----:B------:R-:W-:Y:S01]  /*0d40*/  IMAD.MOV.U32 R29, RZ, RZ, RZ ;  /* 0x000000ffff1d7224 */ /* 0x000fe200078e00ff */
[----:B--2---:R-:W-:-:S05]  /*0d50*/  SEL R21, R21, RZ, P4 ;  /* 0x000000ff15157207 */ /* 0x004fca0002000000 */
[----:B------:R-:W-:Y:S01]  /*0d60*/  FFMA R21, R21, R19, -0.18799999356269836426 ;  /* 0xbe40831215157423 */ /* 0x000fe20000000013 */
[--C-:B------:R-:W-:Y:S02]  /*0d70*/  IMAD.IADD R19, R8, 0x1, R11.reuse ;  /* 0x0000000108137824 */ /* 0x100fe400078e020b */
[----:B------:R-:W-:Y:S02]  /*0d80*/  IMAD.MOV.U32 R8, RZ, RZ, RZ ;  /* 0x000000ffff087224 */ /* 0x000fe400078e00ff */
[----:B------:R-:W-:Y:S01]  /*0d90*/  @P5 FSEL R14, R21, RZ, P4 ;  /* 0x000000ff150e5208 */ /* 0x000fe20002000000 */
[----:B------:R-:W-:Y:S01]  /*0da0*/  IMAD.IADD R21, R18, 0x1, R11 ;  /* 0x0000000112157824 */ /* 0x000fe200078e020b */
[----:B------:R-:W-:Y:S01]  /*0db0*/  ISETP.GE.AND P5, PT, R23, 0x1, PT ;  /* 0x000000011700780c */ /* 0x000fe20003fa6270 */
[--C-:B------:R-:W-:Y:S01]  /*0dc0*/  IMAD.IADD R23, R12, 0x1, R15.reuse ;  /* 0x000000010c177824 */ /* 0x100fe200078e020f */
[----:B------:R-:W-:Y:S01]  /*0dd0*/  ISETP.GE.AND P4, PT, R25, 0x1, PT ;  /* 0x000000011900780c */ /* 0x000fe20003f86270 */
[--C-:B------:R-:W-:Y:S01]  /*0de0*/  IMAD.IADD R11, R22, 0x1, R15.reuse ;  /* 0x00000001160b7824 */ /* 0x100fe200078e020f */
[----:B------:R1:W2:Y:S01]  /*0df0*/  @!P6 LDG.E.EL R8, desc[UR4][R16.64] ;  /* 0x000000041008e981 */ /* 0x0002a2000c2e1900 */
[----:B------:R-:W-:-:S02]  /*0e00*/  IMAD.IADD R25, R26, 0x1, R15 ;  /* 0x000000011a197824 */ /* 0x000fc400078e020f */
[----:B------:R-:W-:Y:S02]  /*0e10*/  IMAD.IADD R15, R28, 0x1, R15 ;  /* 0x000000011c0f7824 */ /* 0x000fe400078e020f */
[----:B------:R-:W-:-:S04]  /*0e20*/  IMAD.MOV.U32 R28, RZ, RZ, 0x3eea7efa ;  /* 0x3eea7efaff1c7424 */ /* 0x000fc800078e00ff */
[----:B-1----:R-:W-:Y:S01]  /*0e30*/  FFMA R16, R9, R28, -0.029999999329447746277 ;  /* 0xbcf5c28f09107423 */ /* 0x002fe2000000001c */
[----:B------:R-:W-:Y:S02]  /*0e40*/  IMAD.MOV.U32 R12, RZ, RZ, RZ ;  /* 0x000000ffff0c7224 */ /* 0x000fe400078e00ff */
[--C-:B------:R-:W-:Y:S02]  /*0e50*/  IMAD.WIDE R18, R19, 0x4, R6.reuse ;  /* 0x0000000413127825 */ /* 0x100fe400078e0206 */
[----:B------:R-:W-:Y:S02]  /*0e60*/  FSEL R9, R16, R13, !P1 ;  /* 0x0000000d10097208 */ /* 0x000fe40004800000 */
[----:B------:R-:W-:Y:S01]  /*0e70*/  ISETP.GE.AND P1, PT, R27, 0x1, PT ;  /* 0x000000011b00780c */ /* 0x000fe20003f26270 */
[----:B------:R1:W3:Y:S01]  /*0e80*/  @!P3 LDG.E.EL R12, desc[UR4][R18.64] ;  /* 0x00000004120cb981 */ /* 0x0002e2000c2e1900 */
[----:B------:R-:W-:-:S04]  /*0e90*/  IMAD.WIDE R16, R11, 0x4, R6 ;  /* 0x000000040b107825 */ /* 0x000fc800078e0206 */
[----:B------:R-:W-:Y:S02]  /*0ea0*/  IMAD.MOV.U32 R26, RZ, RZ, RZ ;  /* 0x000000ffff1a7224 */ /* 0x000fe400078e00ff */
[----:B------:R-:W-:-:S04]  /*0eb0*/  IMAD.WIDE R20, R21, 0x4, R6 ;  /* 0x0000000415147825 */ /* 0x000fc800078e0206 */
[--C-:B-1----:R-:W-:Y:S01]  /*0ec0*/  IMAD.WIDE R18, R25, 0x4, R6.reuse ;  /* 0x0000000419127825 */ /* 0x102fe200078e0206 */
[----:B------:R1:W4:Y:S03]  /*0ed0*/  @!P0 LDG.E.EL R26, desc[UR4][R20.64] ;  /* 0x00000004141a8981 */ /* 0x000326000c2e1900 */
[----:B------:R-:W-:-:S04]  /*0ee0*/  IMAD.WIDE R22, R23, 0x4, R6 ;  /* 0x0000000417167825 */ /* 0x000fc800078e0206 */
[----:B------:R-:W-:Y:S01]  /*0ef0*/  IMAD.MOV.U32 R13, RZ, RZ, RZ ;  /* 0x000000ffff0d7224 */ /* 0x000fe200078e00ff */
[----:B------:R3:W5:Y:S01]  /*0f00*/  @!P2 LDG.E.EL R29, desc[UR4][R22.64] ;  /* 0x00000004161da981 */ /* 0x000762000c2e1900 */
[----:B------:R-:W-:Y:S01]  /*0f10*/  IMAD.MOV.U32 R25, RZ, RZ, RZ ;  /* 0x000000ffff197224 */ /* 0x000fe200078e00ff */
[----:B-1----:R-:W1:Y:S01]  /*0f20*/  LDC.64 R20, c[0x0][0x218] ;  /* 0x00008600ff147b82 */ /* 0x002e620000000a00 */
[----:B------:R-:W-:Y:S02]  /*0f30*/  IMAD.MOV.U32 R11, RZ, RZ, RZ ;  /* 0x000000ffff0b7224 */ /* 0x000fe400078e00ff */
[----:B------:R-:W-:Y:S01]  /*0f40*/  IMAD.WIDE R6, R15, 0x4, R6 ;  /* 0x000000040f067825 */ /* 0x000fe200078e0206 */
[----:B------:R4:W5:Y:S04]  /*0f50*/  @!P5 LDG.E.EL R13, desc[UR4][R16.64] ;  /* 0x00000004100dd981 */ /* 0x000968000c2e1900 */
[----:B------:R-:W5:Y:S04]  /*0f60*/  @!P4 LDG.E.EL R25, desc[UR4][R18.64] ;  /* 0x000000041219c981 */ /* 0x000f68000c2e1900 */
[----:B------:R1:W5:Y:S02]  /*0f70*/  @!P1 LDG.E.EL R11, desc[UR4][R6.64] ;  /* 0x00000004060b9981 */ /* 0x000364000c2e1900 */
[----:B-1----:R-:W-:Y:S01]  /*0f80*/  IMAD.WIDE R20, R5, 0x4, R20 ;  /* 0x0000000405147825 */ /* 0x002fe200078e0214 */
[----:B--2---:R-:W-:-:S05]  /*0f90*/  SEL R15, R8, RZ, !P6 ;  /* 0x000000ff080f7207 */ /* 0x004fca0007000000 */
[----:B------:R-:W-:Y:S01]  /*0fa0*/  FFMA R15, R15, R28, -0.029999999329447746277 ;  /* 0xbcf5c28f0f0f7423 */ /* 0x000fe2000000001c */
[----:B---3--:R-:W-:-:S05]  /*0fb0*/  SEL R23, R12, RZ, !P3 ;  /* 0x000000ff0c177207 */ /* 0x008fca0005800000 */
[----:B------:R-:W-:Y:S01]  /*0fc0*/  FFMA R23, R23, R28, -0.029999999329447746277 ;  /* 0xbcf5c28f17177423 */ /* 0x000fe2000000001c */
[----:B----4-:R-:W-:Y:S02]  /*0fd0*/  SEL R17, R26, RZ, !P0 ;  /* 0x000000ff1a117207 */ /* 0x010fe40004000000 */
[----:B-----5:R-:W-:-:S03]  /*0fe0*/  SEL R29, R29, RZ, !P2 ;  /* 0x000000ff1d1d7207 */ /* 0x020fc60005000000 */
[-C--:B0-----:R-:W-:Y:S01]  /*0ff0*/  FFMA R6, R17, R28.reuse, -0.029999999329447746277 ;  /* 0xbcf5c28f11067423 */ /* 0x081fe2000000001c */
[----:B------:R-:W-:Y:S02]  /*1000*/  SEL R13, R13, RZ, !P5 ;  /* 0x000000ff0d0d7207 */ /* 0x000fe40006800000 */
[----:B------:R-:W-:Y:S02]  /*1010*/  SEL R25, R25, RZ, !P4 ;  /* 0x000000ff19197207 */ /* 0x000fe40006000000 */
[----:B------:R-:W-:Y:S01]  /*1020*/  SEL R11, R11, RZ, !P1 ;  /* 0x000000ff0b0b7207 */ /* 0x000fe20004800000 */
[-C--:B------:R-:W-:Y:S01]  /*1030*/  FFMA R29, R29, R28.reuse, -0.029999999329447746277 ;  /* 0xbcf5c28f1d1d7423 */ /* 0x080fe2000000001c */
[-C--:B------:R-:W-:Y:S01]  /*1040*/  FFMA R13, R13, R28.reuse, -0.029999999329447746277 ;  /* 0xbcf5c28f0d0d7423 */ /* 0x080fe2000000001c */
[-C--:B------:R-:W-:Y:S02]  /*1050*/  FFMA R25, R25, R28.reuse, -0.029999999329447746277 ;  /* 0xbcf5c28f19197423 */ /* 0x080fe4000000001c */
[----:B------:R-:W-:Y:S01]  /*1060*/  FFMA R19, R11, R28, -0.029999999329447746277 ;  /* 0xbcf5c28f0b137423 */ /* 0x000fe2000000001c */
[----:B------:R-:W-:-:S02]  /*1070*/  FSEL R10, R23, R10, !P3 ;  /* 0x0000000a170a7208 */ /* 0x000fc40005800000 */
[----:B------:R-:W-:Y:S02]  /*1080*/  FSEL R8, R15, R0, !P6 ;  /* 0x000000000f087208 */ /* 0x000fe40007000000 */
[----:B------:R-:W-:Y:S02]  /*1090*/  FSEL R11, R6, R3, !P0 ;  /* 0x00000003060b7208 */ /* 0x000fe40004000000 */
[----:B------:R-:W-:Y:S02]  /*10a0*/  FSEL R16, R29, R2, !P2 ;  /* 0x000000021d107208 */ /* 0x000fe40005000000 */
[----:B------:R-:W-:Y:S02]  /*10b0*/  FSEL R17, R13, R4, !P5 ;  /* 0x000000040d117208 */ /* 0x000fe40006800000 */
[----:B------:R-:W-:Y:S02]  /*10c0*/  FSEL R18, R25, R24, !P4 ;  /* 0x0000001819127208 */ /* 0x000fe40006000000 */
[----:B------:R-:W-:Y:S01]  /*10d0*/  FSEL R19, R19, R14, !P1 ;  /* 0x0000000e13137208 */ /* 0x000fe20004800000 */
[----:B------:R-:W-:Y:S04]  /*10e0*/  STG.E.128 desc[UR4][R20.64], R8 ;  /* 0x0000000814007986 */ /* 0x000fe8000c101d04 */
[----:B------:R-:W-:Y:S01]  /*10f0*/  STG.E.128 desc[UR4][R20.64+0x800], R16 ;  /* 0x0008001014007986 */ /* 0x000fe2000c101d04 */
[----:B------:R-:W-:Y:S05]  /*1100*/  EXIT ;  /* 0x000000000000794d */ /* 0x000fea0003800000 */
.L_x_0:
[----:B------:R-:W-:-:S00]  /*1110*/  BRA `(.L_x_0) ;  /* 0xfffffffc00fc7947 */ /* 0x000fc0000383ffff */
[----:B------:R-:W-:-:S00]  /*1120*/  NOP ;  /* 0x0000000000007918 */ /* 0x000fc00000000000 */
        /* <DEDUP_REMOVED lines=13> */
.L_x_1:


//--------------------- .nv.constant0.triton_poi_fused_cat_17 --------------------------
	.section	.nv.constant0.triton_poi_fused_cat_17,"a",@progbits
	.sectionflags	@""
	.align	4
.nv.constant0.triton_poi_fused_cat_17:
	.zero		548
